//
// Generated by NVIDIA NVVM Compiler
//
// Compiler Build ID: CL-36424714
// Cuda compilation tools, release 13.0, V13.0.88
// Based on NVVM 20.0.0
//

.version 9.0
.target sm_100
.address_size 64

	// .globl	_Z12gridStride2DPfiif

.visible .entry _Z12gridStride2DPfiif(
	.param .u64 .ptr .align 1 _Z12gridStride2DPfiif_param_0,
	.param .u32 _Z12gridStride2DPfiif_param_1,
	.param .u32 _Z12gridStride2DPfiif_param_2,
	.param .f32 _Z12gridStride2DPfiif_param_3
)
{
	.reg .pred 	%p<10>;
	.reg .b32 	%r<42>;
	.reg .b32 	%f<16>;
	.reg .b64 	%rd<14>;

	ld.param.u64 	%rd5, [_Z12gridStride2DPfiif_param_0];
	ld.param.u32 	%r21, [_Z12gridStride2DPfiif_param_1];
	ld.param.u32 	%r22, [_Z12gridStride2DPfiif_param_2];
	ld.param.f32 	%f1, [_Z12gridStride2DPfiif_param_3];
	cvta.to.global.u64 	%rd1, %rd5;
	mov.u32 	%r23, %ctaid.x;
	mov.u32 	%r24, %ntid.x;
	mov.u32 	%r25, %tid.x;
	mad.lo.s32 	%r1, %r23, %r24, %r25;
	mov.u32 	%r26, %ctaid.y;
	mov.u32 	%r2, %ntid.y;
	mov.u32 	%r27, %tid.y;
	mad.lo.s32 	%r39, %r26, %r2, %r27;
	mov.u32 	%r28, %nctaid.x;
	mul.lo.s32 	%r4, %r24, %r28;
	setp.ge.s32 	%p1, %r39, %r22;
	@%p1 bra 	$L__BB0_10;
	add.s32 	%r5, %r1, %r4;
	max.s32 	%r29, %r21, %r5;
	setp.lt.s32 	%p2, %r5, %r21;
	selp.u32 	%r6, 1, 0, %p2;
	add.s32 	%r30, %r5, %r6;
	sub.s32 	%r7, %r29, %r30;
	add.s32 	%r8, %r5, %r4;
	add.s32 	%r9, %r8, %r4;
	mov.u32 	%r31, %nctaid.y;
	mul.lo.s32 	%r10, %r2, %r31;
	div.u32 	%r32, %r7, %r4;
	add.s32 	%r13, %r32, %r6;
	mul.wide.s32 	%rd10, %r4, 4;
$L__BB0_2:
	setp.ge.s32 	%p3, %r1, %r21;
	@%p3 bra 	$L__BB0_9;
	mul.lo.s32 	%r12, %r39, %r21;
	and.b32  	%r14, %r13, 3;
	setp.eq.s32 	%p4, %r14, 3;
	mov.u32 	%r40, %r1;
	@%p4 bra 	$L__BB0_7;
	add.s32 	%r15, %r1, %r12;
	cvt.rn.f32.s32 	%f2, %r15;
	mul.f32 	%f3, %f1, %f2;
	mul.wide.s32 	%rd6, %r15, 4;
	add.s64 	%rd2, %rd1, %rd6;
	st.global.f32 	[%rd2], %f3;
	setp.eq.s32 	%p5, %r14, 0;
	mov.u32 	%r40, %r5;
	@%p5 bra 	$L__BB0_7;
	add.s32 	%r16, %r15, %r4;
	cvt.rn.f32.s32 	%f4, %r16;
	mul.f32 	%f5, %f1, %f4;
	add.s64 	%rd4, %rd2, %rd10;
	st.global.f32 	[%rd4], %f5;
	setp.eq.s32 	%p6, %r14, 1;
	mov.u32 	%r40, %r8;
	@%p6 bra 	$L__BB0_7;
	add.s32 	%r33, %r16, %r4;
	cvt.rn.f32.s32 	%f6, %r33;
	mul.f32 	%f7, %f1, %f6;
	add.s64 	%rd7, %rd4, %rd10;
	st.global.f32 	[%rd7], %f7;
	mov.u32 	%r40, %r9;
$L__BB0_7:
	setp.lt.u32 	%p7, %r13, 3;
	@%p7 bra 	$L__BB0_9;
$L__BB0_8:
	add.s32 	%r34, %r40, %r12;
	cvt.rn.f32.s32 	%f8, %r34;
	mul.f32 	%f9, %f1, %f8;
	mul.wide.s32 	%rd8, %r34, 4;
	add.s64 	%rd9, %rd1, %rd8;
	st.global.f32 	[%rd9], %f9;
	add.s32 	%r35, %r34, %r4;
	cvt.rn.f32.s32 	%f10, %r35;
	mul.f32 	%f11, %f1, %f10;
	add.s64 	%rd11, %rd9, %rd10;
	st.global.f32 	[%rd11], %f11;
	add.s32 	%r36, %r35, %r4;
	cvt.rn.f32.s32 	%f12, %r36;
	mul.f32 	%f13, %f1, %f12;
	add.s64 	%rd12, %rd11, %rd10;
	st.global.f32 	[%rd12], %f13;
	add.s32 	%r37, %r36, %r4;
	cvt.rn.f32.s32 	%f14, %r37;
	mul.f32 	%f15, %f1, %f14;
	add.s64 	%rd13, %rd12, %rd10;
	st.global.f32 	[%rd13], %f15;
	shl.b32 	%r38, %r4, 2;
	add.s32 	%r40, %r38, %r40;
	setp.lt.s32 	%p8, %r40, %r21;
	@%p8 bra 	$L__BB0_8;
$L__BB0_9:
	add.s32 	%r39, %r39, %r10;
	setp.lt.s32 	%p9, %r39, %r22;
	@%p9 bra 	$L__BB0_2;
$L__BB0_10:
	ret;

}


// ===== COMPILED SASS (sm_100) =====

	.target	sm_100

	.elftype	@"ET_EXEC"


//--------------------- .note.nv.tkinfo           --------------------------
	.section	.note.nv.tkinfo,"",@"SHT_NOTE"
	.sectionflags	@"SHF_NOTE_NV_TKINFO"
	.tkinfo
        /*0018*/ 	.word	0x00000002
        /*0030*/ 	.string	""
        /*0030*/ 	.string	"ptxas"
        /*0030*/ 	.string	"Cuda compilation tools, release 13.0, V13.0.88"
        /*0030*/ 	.string	"Build cuda_13.0.r13.0/compiler.36424714_0"
        /*0030*/ 	.string	"-arch sm_100 -m 64 "



//--------------------- .note.nv.cuinfo           --------------------------
	.section	.note.nv.cuinfo,"",@"SHT_NOTE"
	.sectionflags	@"SHF_NOTE_NV_CUINFO"
        /*0018*/ 	.short	0x0002
        /*001a*/ 	.short	0x0064
        /*001c*/ 	.short	0x0082
	.zero		2


//--------------------- .nv.info                  --------------------------
	.section	.nv.info,"",@"SHT_CUDA_INFO"
	.align	4


	//----- nvinfo : EIATTR_REGCOUNT
	.align		4
        /*0000*/ 	.byte	0x04, 0x2f
        /*0002*/ 	.short	(.L_1 - .L_0)
	.align		4
.L_0:
        /*0004*/ 	.word	index@(_Z12gridStride2DPfiif)
        /*0008*/ 	.word	0x0000001e


	//----- nvinfo : EIATTR_FRAME_SIZE
	.align		4
.L_1:
        /*000c*/ 	.byte	0x04, 0x11
        /*000e*/ 	.short	(.L_3 - .L_2)
	.align		4
.L_2:
        /*0010*/ 	.word	index@(_Z12gridStride2DPfiif)
        /*0014*/ 	.word	0x00000000


	//----- nvinfo : EIATTR_MIN_STACK_SIZE
	.align		4
.L_3:
        /*0018*/ 	.byte	0x04, 0x12
        /*001a*/ 	.short	(.L_5 - .L_4)
	.align		4
.L_4:
        /*001c*/ 	.word	index@(_Z12gridStride2DPfiif)
        /*0020*/ 	.word	0x00000000
.L_5:


//--------------------- .nv.compat                --------------------------
	.section	.nv.compat,"",@"SHT_CUDA_COMPAT_INFO"
	.align	4
        /*0000*/ 	.byte	0x02, 0x09, 0x00, 0x00, 0x02, 0x02, 0x01, 0x00, 0x02, 0x05, 0x05, 0x00, 0x03, 0x07, 0x01, 0x01
        /*0010*/ 	.byte	0x02, 0x03, 0x00, 0x00, 0x02, 0x06, 0x01, 0x00, 0x04, 0x0b, 0x08, 0x00, 0x09, 0x00, 0x00, 0x00
        /*0020*/ 	.byte	0x00, 0x00, 0x00, 0x00


//--------------------- .nv.info._Z12gridStride2DPfiif --------------------------
	.section	.nv.info._Z12gridStride2DPfiif,"",@"SHT_CUDA_INFO"
	.sectionflags	@""
	.align	4


	//----- nvinfo : EIATTR_CUDA_API_VERSION
	.align		4
        /*0000*/ 	.byte	0x04, 0x37
        /*0002*/ 	.short	(.L_7 - .L_6)
.L_6:
        /*0004*/ 	.word	0x00000082


	//----- nvinfo : EIATTR_KPARAM_INFO
	.align		4
.L_7:
        /*0008*/ 	.byte	0x04, 0x17
        /*000a*/ 	.short	(.L_9 - .L_8)
.L_8:
        /*000c*/ 	.word	0x00000000
        /*0010*/ 	.short	0x0003
        /*0012*/ 	.short	0x0010
        /*0014*/ 	.byte	0x00, 0xf0, 0x11, 0x00


	//----- nvinfo : EIATTR_KPARAM_INFO
	.align		4
.L_9:
        /*0018*/ 	.byte	0x04, 0x17
        /*001a*/ 	.short	(.L_11 - .L_10)
.L_10:
        /*001c*/ 	.word	0x00000000
        /*0020*/ 	.short	0x0002
        /*0022*/ 	.short	0x000c
        /*0024*/ 	.byte	0x00, 0xf0, 0x11, 0x00


	//----- nvinfo : EIATTR_KPARAM_INFO
	.align		4
.L_11:
        /*0028*/ 	.byte	0x04, 0x17
        /*002a*/ 	.short	(.L_13 - .L_12)
.L_12:
        /*002c*/ 	.word	0x00000000
        /*0030*/ 	.short	0x0001
        /*0032*/ 	.short	0x0008
        /*0034*/ 	.byte	0x00, 0xf0, 0x11, 0x00


	//----- nvinfo : EIATTR_KPARAM_INFO
	.align		4
.L_13:
        /*0038*/ 	.byte	0x04, 0x17
        /*003a*/ 	.short	(.L_15 - .L_14)
.L_14:
        /*003c*/ 	.word	0x00000000
        /*0040*/ 	.short	0x0000
        /*0042*/ 	.short	0x0000
        /*0044*/ 	.byte	0x00, 0xf5, 0x21, 0x00


	//----- nvinfo : EIATTR_SPARSE_MMA_MASK
	.align		4
.L_15:
        /*0048*/ 	.byte	0x03, 0x50
        /*004a*/ 	.short	0x0000


	//----- nvinfo : EIATTR_MAXREG_COUNT
	.align		4
        /*004c*/ 	.byte	0x03, 0x1b
        /*004e*/ 	.short	0x00ff


	//----- nvinfo : EIATTR_MERCURY_ISA_VERSION
	.align		4
        /*0050*/ 	.byte	0x03, 0x5f
        /*0052*/ 	.short	0x0101


	//----- nvinfo : EIATTR_VRC_CTA_INIT_COUNT
	.align		4
        /*0054*/ 	.byte	0x02, 0x4a
	.zero		1
	.zero		1


	//----- nvinfo : EIATTR_EXIT_INSTR_OFFSETS
	.align		4
        /*0058*/ 	.byte	0x04, 0x1c
        /*005a*/ 	.short	(.L_17 - .L_16)


	//   ....[0]....
.L_16:
        /*005c*/ 	.word	0x000000d0


	//   ....[1]....
        /*0060*/ 	.word	0x000006d0


	//----- nvinfo : EIATTR_CRS_STACK_SIZE
	.align		4
.L_17:
        /*0064*/ 	.byte	0x04, 0x1e
        /*0066*/ 	.short	(.L_19 - .L_18)
.L_18:
        /*0068*/ 	.word	0x00000000


	//----- nvinfo : EIATTR_CBANK_PARAM_SIZE
	.align		4
.L_19:
        /*006c*/ 	.byte	0x03, 0x19
        /*006e*/ 	.short	0x0014


	//----- nvinfo : EIATTR_PARAM_CBANK
	.align		4
        /*0070*/ 	.byte	0x04, 0x0a
        /*0072*/ 	.short	(.L_21 - .L_20)
	.align		4
.L_20:
        /*0074*/ 	.word	index@(.nv.constant0._Z12gridStride2DPfiif)
        /*0078*/ 	.short	0x0380
        /*007a*/ 	.short	0x0014


	//----- nvinfo : EIATTR_SW_WAR
	.align		4
.L_21:
        /*007c*/ 	.byte	0x04, 0x36
        /*007e*/ 	.short	(.L_23 - .L_22)
.L_22:
        /*0080*/ 	.word	0x00000008
.L_23:


//--------------------- .nv.callgraph             --------------------------
	.section	.nv.callgraph,"",@"SHT_CUDA_CALLGRAPH"
	.align	4
	.sectionentsize	8
	.align		4
        /*0000*/ 	.word	0x00000000
	.align		4
        /*0004*/ 	.word	0xffffffff
	.align		4
        /*0008*/ 	.word	0x00000000
	.align		4
        /*000c*/ 	.word	0xfffffffe
	.align		4
        /*0010*/ 	.word	0x00000000
	.align		4
        /*0014*/ 	.word	0xfffffffd
	.align		4
        /*0018*/ 	.word	0x00000000
	.align		4
        /*001c*/ 	.word	0xfffffffc


//--------------------- .text._Z12gridStride2DPfiif --------------------------
	.section	.text._Z12gridStride2DPfiif,"ax",@progbits
	.align	128
        .global         _Z12gridStride2DPfiif
        .type           _Z12gridStride2DPfiif,@function
        .size           _Z12gridStride2DPfiif,(.L_x_7 - _Z12gridStride2DPfiif)
        .other          _Z12gridStride2DPfiif,@"STO_CUDA_ENTRY STV_DEFAULT"
_Z12gridStride2DPfiif:
.text._Z12gridStride2DPfiif:
[----:B------:R-:W-:Y:S01]  /*0000*/  LDC R1, c[0x0][0x37c] ;  /* 0x0000df00ff017b82 */ /* 0x000fe20000000800 */
[----:B------:R-:W0:Y:S07]  /*0010*/  S2R R17, SR_TID.Y ;  /* 0x0000000000117919 */ /* 0x000e2e0000002200 */
[----:B------:R-:W1:Y:S01]  /*0020*/  LDC R5, c[0x0][0x360] ;  /* 0x0000d800ff057b82 */ /* 0x000e620000000800 */
[----:B------:R-:W2:Y:S01]  /*0030*/  LDCU UR7, c[0x0][0x38c] ;  /* 0x00007180ff0777ac */ /* 0x000ea20008000800 */
[----:B------:R-:W1:Y:S06]  /*0040*/  S2R R0, SR_TID.X ;  /* 0x0000000000007919 */ /* 0x000e6c0000002100 */
[----:B------:R-:W0:Y:S08]  /*0050*/  S2UR UR5, SR_CTAID.Y ;  /* 0x00000000000579c3 */ /* 0x000e300000002600 */
[----:B------:R-:W0:Y:S01]  /*0060*/  LDC R16, c[0x0][0x364] ;  /* 0x0000d900ff107b82 */ /* 0x000e220000000800 */
[----:B------:R-:W3:Y:S07]  /*0070*/  LDCU UR6, c[0x0][0x370] ;  /* 0x00006e00ff0677ac */ /* 0x000eee0008000800 */
[----:B------:R-:W1:Y:S01]  /*0080*/  S2UR UR4, SR_CTAID.X ;  /* 0x00000000000479c3 */ /* 0x000e620000002500 */
[----:B0-----:R-:W-:-:S05]  /*0090*/  IMAD R17, R16, UR5, R17 ;  /* 0x0000000510117c24 */ /* 0x001fca000f8e0211 */
[----:B--2---:R-:W-:Y:S01]  /*00a0*/  ISETP.GE.AND P0, PT, R17, UR7, PT ;  /* 0x0000000711007c0c */ /* 0x004fe2000bf06270 */
[C---:B-1----:R-:W-:Y:S02]  /*00b0*/  IMAD R0, R5.reuse, UR4, R0 ;  /* 0x0000000405007c24 */ /* 0x042fe4000f8e0200 */
[----:B---3--:R-:W-:-:S10]  /*00c0*/  IMAD R5, R5, UR6, RZ ;  /* 0x0000000605057c24 */ /* 0x008fd4000f8e02ff */
[----:B------:R-:W-:Y:S05]  /*00d0*/  @P0 EXIT ;  /* 0x000000000000094d */ /* 0x000fea0003800000 */
[----:B------:R-:W0:Y:S01]  /*00e0*/  I2F.U32.RP R6, R5 ;  /* 0x0000000500067306 */ /* 0x000e220000209000 */
[----:B------:R-:W1:Y:S01]  /*00f0*/  LDCU UR4, c[0x0][0x388] ;  /* 0x00007100ff0477ac */ /* 0x000e620008000800 */
[----:B------:R-:W-:Y:S01]  /*0100*/  IADD3 R4, PT, PT, R0, R5, RZ ;  /* 0x0000000500047210 */ /* 0x000fe20007ffe0ff */
[----:B------:R-:W-:Y:S01]  /*0110*/  IMAD.MOV R9, RZ, RZ, -R5 ;  /* 0x000000ffff097224 */ /* 0x000fe200078e0a05 */
[C---:B------:R-:W-:Y:S01]  /*0120*/  ISETP.NE.U32.AND P2, PT, R5.reuse, RZ, PT ;  /* 0x000000ff0500720c */ /* 0x040fe20003f45070 */
[----:B------:R-:W-:Y:S01]  /*0130*/  IMAD.MOV.U32 R2, RZ, RZ, RZ ;  /* 0x000000ffff027224 */ /* 0x000fe200078e00ff */
[----:B------:R-:W2:Y:S01]  /*0140*/  LDCU.64 UR6, c[0x0][0x358] ;  /* 0x00006b00ff0677ac */ /* 0x000ea20008000a00 */
[----:B------:R-:W3:Y:S01]  /*0150*/  LDCU UR5, c[0x0][0x390] ;  /* 0x00007200ff0577ac */ /* 0x000ee20008000800 */
[----:B0-----:R-:W0:Y:S01]  /*0160*/  MUFU.RCP R6, R6 ;  /* 0x0000000600067308 */ /* 0x001e220000001000 */
[C---:B-1----:R-:W-:Y:S02]  /*0170*/  ISETP.GE.AND P0, PT, R4.reuse, UR4, PT ;  /* 0x0000000404007c0c */ /* 0x042fe4000bf06270 */
[----:B------:R-:W-:Y:S01]  /*0180*/  VIMNMX R7, PT, PT, R4, UR4, !PT ;  /* 0x0000000404077c48 */ /* 0x000fe2000ffe0100 */
[----:B------:R-:W1:Y:S01]  /*0190*/  LDCU UR4, c[0x0][0x374] ;  /* 0x00006e80ff0477ac */ /* 0x000e620008000800 */
[----:B------:R-:W-:Y:S01]  /*01a0*/  SEL R8, RZ, 0x1, P0 ;  /* 0x00000001ff087807 */ /* 0x000fe20000000000 */
[----:B0-----:R-:W-:Y:S01]  /*01b0*/  VIADD R3, R6, 0xffffffe ;  /* 0x0ffffffe06037836 */ /* 0x001fe20000000000 */
[----:B------:R-:W-:-:S04]  /*01c0*/  IADD3 R6, PT, PT, R5, R4, RZ ;  /* 0x0000000405067210 */ /* 0x000fc80007ffe0ff */
[----:B------:R-:W-:Y:S01]  /*01d0*/  IADD3 R20, PT, PT, R5, R6, RZ ;  /* 0x0000000605147210 */ /* 0x000fe20007ffe0ff */
[----:B------:R-:W0:Y:S01]  /*01e0*/  F2I.FTZ.U32.TRUNC.NTZ R3, R3 ;  /* 0x0000000300037305 */ /* 0x000e22000021f000 */
[----:B-1----:R-:W-:Y:S02]  /*01f0*/  IMAD R16, R16, UR4, RZ ;  /* 0x0000000410107c24 */ /* 0x002fe4000f8e02ff */
[----:B0-----:R-:W-:-:S04]  /*0200*/  IMAD R9, R9, R3, RZ ;  /* 0x0000000309097224 */ /* 0x001fc800078e02ff */
[----:B------:R-:W-:Y:S01]  /*0210*/  IMAD.HI.U32 R9, R3, R9, R2 ;  /* 0x0000000903097227 */ /* 0x000fe200078e0002 */
[----:B------:R-:W-:-:S05]  /*0220*/  IADD3 R2, PT, PT, R7, -R4, -R8 ;  /* 0x8000000407027210 */ /* 0x000fca0007ffe808 */
[----:B------:R-:W-:-:S05]  /*0230*/  IMAD.HI.U32 R7, R9, R2, RZ ;  /* 0x0000000209077227 */ /* 0x000fca00078e00ff */
[----:B------:R-:W-:-:S05]  /*0240*/  IADD3 R3, PT, PT, -R7, RZ, RZ ;  /* 0x000000ff07037210 */ /* 0x000fca0007ffe1ff */
[----:B------:R-:W-:-:S05]  /*0250*/  IMAD R2, R5, R3, R2 ;  /* 0x0000000305027224 */ /* 0x000fca00078e0202 */
[----:B------:R-:W-:-:S13]  /*0260*/  ISETP.GE.U32.AND P0, PT, R2, R5, PT ;  /* 0x000000050200720c */ /* 0x000fda0003f06070 */
[----:B------:R-:W-:Y:S01]  /*0270*/  @P0 IMAD.IADD R2, R2, 0x1, -R5 ;  /* 0x0000000102020824 */ /* 0x000fe200078e0a05 */
[----:B------:R-:W-:-:S04]  /*0280*/  @P0 IADD3 R7, PT, PT, R7, 0x1, RZ ;  /* 0x0000000107070810 */ /* 0x000fc80007ffe0ff */
[----:B------:R-:W-:-:S13]  /*0290*/  ISETP.GE.U32.AND P1, PT, R2, R5, PT ;  /* 0x000000050200720c */ /* 0x000fda0003f26070 */
[----:B------:R-:W-:Y:S01]  /*02a0*/  @P1 VIADD R7, R7, 0x1 ;  /* 0x0000000107071836 */ /* 0x000fe20000000000 */
[----:B------:R-:W-:-:S05]  /*02b0*/  @!P2 LOP3.LUT R7, RZ, R5, RZ, 0x33, !PT ;  /* 0x00000005ff07a212 */ /* 0x000fca00078e33ff */
[----:B--23--:R-:W-:-:S07]  /*02c0*/  IMAD.IADD R7, R8, 0x1, R7 ;  /* 0x0000000108077824 */ /* 0x00cfce00078e0207 */
.L_x_5:
[----:B0-----:R-:W0:Y:S01]  /*02d0*/  LDC R18, c[0x0][0x388] ;  /* 0x0000e200ff127b82 */ /* 0x001e220000000800 */
[----:B------:R-:W-:Y:S01]  /*02e0*/  BSSY.RECONVERGENT B0, `(.L_x_0) ;  /* 0x000003a000007945 */ /* 0x000fe20003800200 */
[----:B0-----:R-:W-:-:S13]  /*02f0*/  ISETP.GE.AND P0, PT, R0, R18, PT ;  /* 0x000000120000720c */ /* 0x001fda0003f06270 */
[----:B-123--:R-:W-:Y:S05]  /*0300*/  @P0 BRA `(.L_x_1) ;  /* 0x0000000000dc0947 */ /* 0x00efea0003800000 */
[----:B------:R-:W0:Y:S01]  /*0310*/  LDC.64 R2, c[0x0][0x380] ;  /* 0x0000e000ff027b82 */ /* 0x000e220000000a00 */
[C---:B------:R-:W-:Y:S01]  /*0320*/  LOP3.LUT R13, R7.reuse, 0x3, RZ, 0xc0, !PT ;  /* 0x00000003070d7812 */ /* 0x040fe200078ec0ff */
[----:B------:R-:W-:Y:S01]  /*0330*/  BSSY.RECONVERGENT B1, `(.L_x_2) ;  /* 0x000001c000017945 */ /* 0x000fe20003800200 */
[----:B------:R-:W-:Y:S01]  /*0340*/  ISETP.GE.U32.AND P0, PT, R7, 0x3, PT ;  /* 0x000000030700780c */ /* 0x000fe20003f06070 */
[----:B------:R-:W-:Y:S01]  /*0350*/  IMAD.MOV.U32 R19, RZ, RZ, R0 ;  /* 0x000000ffff137224 */ /* 0x000fe200078e0000 */
[----:B------:R-:W-:-:S13]  /*0360*/  ISETP.NE.AND P1, PT, R13, 0x3, PT ;  /* 0x000000030d00780c */ /* 0x000fda0003f25270 */
[----:B------:R-:W-:Y:S05]  /*0370*/  @!P1 BRA `(.L_x_3) ;  /* 0x00000000005c9947 */ /* 0x000fea0003800000 */
[----:B------:R-:W1:Y:S01]  /*0380*/  LDC.64 R8, c[0x0][0x380] ;  /* 0x0000e000ff087b82 */ /* 0x000e620000000a00 */
[----:B------:R-:W-:Y:S01]  /*0390*/  IMAD R10, R17, R18, R0 ;  /* 0x00000012110a7224 */ /* 0x000fe200078e0200 */
[----:B------:R-:W-:Y:S02]  /*03a0*/  ISETP.NE.AND P1, PT, R13, RZ, PT ;  /* 0x000000ff0d00720c */ /* 0x000fe40003f25270 */
[----:B------:R-:W-:Y:S02]  /*03b0*/  MOV R19, R4 ;  /* 0x0000000400137202 */ /* 0x000fe40000000f00 */
[----:B------:R-:W-:Y:S02]  /*03c0*/  I2FP.F32.S32 R11, R10 ;  /* 0x0000000a000b7245 */ /* 0x000fe40000201400 */
[----:B------:R-:W2:Y:S01]  /*03d0*/  LDC R12, c[0x0][0x390] ;  /* 0x0000e400ff0c7b82 */ /* 0x000ea20000000800 */
[----:B-1----:R-:W-:-:S04]  /*03e0*/  IMAD.WIDE R8, R10, 0x4, R8 ;  /* 0x000000040a087825 */ /* 0x002fc800078e0208 */
[----:B--2---:R-:W-:-:S05]  /*03f0*/  FMUL R11, R11, R12 ;  /* 0x0000000c0b0b7220 */ /* 0x004fca0000400000 */
[----:B------:R1:W-:Y:S01]  /*0400*/  STG.E desc[UR6][R8.64], R11 ;  /* 0x0000000b08007986 */ /* 0x0003e2000c101906 */
[----:B------:R-:W-:Y:S05]  /*0410*/  @!P1 BRA `(.L_x_3) ;  /* 0x0000000000349947 */ /* 0x000fea0003800000 */
[----:B------:R-:W-:Y:S01]  /*0420*/  ISETP.NE.AND P1, PT, R13, 0x1, PT ;  /* 0x000000010d00780c */ /* 0x000fe20003f25270 */
[C---:B------:R-:W-:Y:S02]  /*0430*/  IMAD.IADD R14, R5.reuse, 0x1, R10 ;  /* 0x00000001050e7824 */ /* 0x040fe400078e020a */
[----:B-1----:R-:W-:-:S03]  /*0440*/  IMAD.WIDE R8, R5, 0x4, R8 ;  /* 0x0000000405087825 */ /* 0x002fc600078e0208 */
[----:B------:R-:W-:Y:S01]  /*0450*/  I2FP.F32.S32 R13, R14 ;  /* 0x0000000e000d7245 */ /* 0x000fe20000201400 */
[----:B------:R-:W-:-:S04]  /*0460*/  IMAD.MOV.U32 R19, RZ, RZ, R6 ;  /* 0x000000ffff137224 */ /* 0x000fc800078e0006 */
[----:B------:R-:W-:Y:S02]  /*0470*/  FMUL R13, R13, R12 ;  /* 0x0000000c0d0d7220 */ /* 0x000fe40000400000 */
[C---:B------:R-:W-:Y:S02]  /*0480*/  @P1 IADD3 R10, PT, PT, R5.reuse, R14, RZ ;  /* 0x0000000e050a1210 */ /* 0x040fe40007ffe0ff */
[----:B------:R-:W-:Y:S01]  /*0490*/  @P1 MOV R19, R20 ;  /* 0x0000001400131202 */ /* 0x000fe20000000f00 */
[----:B------:R2:W-:Y:S01]  /*04a0*/  STG.E desc[UR6][R8.64], R13 ;  /* 0x0000000d08007986 */ /* 0x0005e2000c101906 */
[----:B------:R-:W-:Y:S01]  /*04b0*/  @P1 I2FP.F32.S32 R15, R10 ;  /* 0x0000000a000f1245 */ /* 0x000fe20000201400 */
[----:B------:R-:W-:-:S04]  /*04c0*/  @P1 IMAD.WIDE R10, R5, 0x4, R8 ;  /* 0x00000004050a1825 */ /* 0x000fc800078e0208 */
[----:B------:R-:W-:-:S05]  /*04d0*/  @P1 FMUL R15, R15, R12 ;  /* 0x0000000c0f0f1220 */ /* 0x000fca0000400000 */
[----:B------:R2:W-:Y:S02]  /*04e0*/  @P1 STG.E desc[UR6][R10.64], R15 ;  /* 0x0000000f0a001986 */ /* 0x0005e4000c101906 */
.L_x_3:
[----:B------:R-:W-:Y:S05]  /*04f0*/  BSYNC.RECONVERGENT B1 ;  /* 0x0000000000017941 */ /* 0x000fea0003800200 */
.L_x_2:
[----:B------:R-:W-:Y:S05]  /*0500*/  @!P0 BRA `(.L_x_1) ;  /* 0x00000000005c8947 */ /* 0x000fea0003800000 */
.L_x_4:
[----:B---3--:R-:W-:Y:S01]  /*0510*/  IMAD R12, R17, R18, R19 ;  /* 0x00000012110c7224 */ /* 0x008fe200078e0213 */
[----:B------:R-:W-:-:S03]  /*0520*/  LEA R19, R5, R19, 0x2 ;  /* 0x0000001305137211 */ /* 0x000fc600078e10ff */
[----:B------:R-:W-:Y:S01]  /*0530*/  IMAD.IADD R22, R5, 0x1, R12 ;  /* 0x0000000105167824 */ /* 0x000fe200078e020c */
[----:B------:R-:W-:Y:S01]  /*0540*/  I2FP.F32.S32 R14, R12 ;  /* 0x0000000c000e7245 */ /* 0x000fe20000201400 */
[----:B012---:R-:W-:Y:S01]  /*0550*/  IMAD.WIDE R8, R12, 0x4, R2 ;  /* 0x000000040c087825 */ /* 0x007fe200078e0202 */
[----:B------:R-:W-:Y:S02]  /*0560*/  ISETP.GE.AND P0, PT, R19, R18, PT ;  /* 0x000000121300720c */ /* 0x000fe40003f06270 */
[CC--:B------:R-:W-:Y:S01]  /*0570*/  IADD3 R24, PT, PT, R5.reuse, R22.reuse, RZ ;  /* 0x0000001605187210 */ /* 0x0c0fe20007ffe0ff */
[----:B------:R-:W-:Y:S01]  /*0580*/  FMUL R21, R14, UR5 ;  /* 0x000000050e157c20 */ /* 0x000fe20008400000 */
[----:B------:R-:W-:Y:S01]  /*0590*/  I2FP.F32.S32 R22, R22 ;  /* 0x0000001600167245 */ /* 0x000fe20000201400 */
[----:B------:R-:W-:-:S03]  /*05a0*/  IMAD.WIDE R10, R5, 0x4, R8 ;  /* 0x00000004050a7825 */ /* 0x000fc600078e0208 */
[----:B------:R3:W-:Y:S01]  /*05b0*/  STG.E desc[UR6][R8.64], R21 ;  /* 0x0000001508007986 */ /* 0x0007e2000c101906 */
[C---:B------:R-:W-:Y:S01]  /*05c0*/  IMAD.IADD R15, R5.reuse, 0x1, R24 ;  /* 0x00000001050f7824 */ /* 0x040fe200078e0218 */
[----:B------:R-:W-:Y:S01]  /*05d0*/  I2FP.F32.S32 R24, R24 ;  /* 0x0000001800187245 */ /* 0x000fe20000201400 */
[----:B------:R-:W-:-:S04]  /*05e0*/  IMAD.WIDE R12, R5, 0x4, R10 ;  /* 0x00000004050c7825 */ /* 0x000fc800078e020a */
[----:B------:R-:W-:Y:S01]  /*05f0*/  FMUL R23, R22, UR5 ;  /* 0x0000000516177c20 */ /* 0x000fe20008400000 */
[----:B------:R-:W-:Y:S01]  /*0600*/  I2FP.F32.S32 R26, R15 ;  /* 0x0000000f001a7245 */ /* 0x000fe20000201400 */
[----:B------:R-:W-:Y:S01]  /*0610*/  FMUL R25, R24, UR5 ;  /* 0x0000000518197c20 */ /* 0x000fe20008400000 */
[----:B------:R-:W-:Y:S02]  /*0620*/  IMAD.WIDE R14, R5, 0x4, R12 ;  /* 0x00000004050e7825 */ /* 0x000fe400078e020c */
[----:B------:R3:W-:Y:S02]  /*0630*/  STG.E desc[UR6][R10.64], R23 ;  /* 0x000000170a007986 */ /* 0x0007e4000c101906 */
[----:B------:R-:W-:Y:S02]  /*0640*/  FMUL R27, R26, UR5 ;  /* 0x000000051a1b7c20 */ /* 0x000fe40008400000 */
[----:B------:R3:W-:Y:S04]  /*0650*/  STG.E desc[UR6][R12.64], R25 ;  /* 0x000000190c007986 */ /* 0x0007e8000c101906 */
[----:B------:R3:W-:Y:S01]  /*0660*/  STG.E desc[UR6][R14.64], R27 ;  /* 0x0000001b0e007986 */ /* 0x0007e2000c101906 */
[----:B------:R-:W-:Y:S05]  /*0670*/  @!P0 BRA `(.L_x_4) ;  /* 0xfffffffc00a48947 */ /* 0x000fea000383ffff */
.L_x_1:
[----:B------:R-:W-:Y:S05]  /*0680*/  BSYNC.RECONVERGENT B0 ;  /* 0x0000000000007941 */ /* 0x000fea0003800200 */
.L_x_0:
[----:B------:R-:W4:Y:S01]  /*0690*/  LDCU UR4, c[0x0][0x38c] ;  /* 0x00007180ff0477ac */ /* 0x000f220008000800 */
[----:B------:R-:W-:-:S04]  /*06a0*/  IADD3 R17, PT, PT, R16, R17, RZ ;  /* 0x0000001110117210 */ /* 0x000fc80007ffe0ff */
[----:B----4-:R-:W-:-:S13]  /*06b0*/  ISETP.GE.AND P0, PT, R17, UR4, PT ;  /* 0x0000000411007c0c */ /* 0x010fda000bf06270 */
[----:B------:R-:W-:Y:S05]  /*06c0*/  @!P0 BRA `(.L_x_5) ;  /* 0xfffffffc00008947 */ /* 0x000fea000383ffff */
[----:B------:R-:W-:Y:S05]  /*06d0*/  EXIT ;  /* 0x000000000000794d */ /* 0x000fea0003800000 */
.L_x_6:
[----:B------:R-:W-:-:S00]  /*06e0*/  BRA `(.L_x_6) ;  /* 0xfffffffc00fc7947 */ /* 0x000fc0000383ffff */
[----:B------:R-:W-:-:S00]  /*06f0*/  NOP ;  /* 0x0000000000007918 */ /* 0x000fc00000000000 */
        /* <DEDUP_REMOVED lines=8> */
.L_x_7:


//--------------------- .nv.shared.reserved.0     --------------------------
	.section	.nv.shared.reserved.0,"aw",@nobits
	.weak		__nv_reservedSMEM_offset_0_alias
	.size		__nv_reservedSMEM_offset_0_alias, 0, 64
	.other		__nv_reservedSMEM_offset_0_alias,@"STO_CUDA_RESERVED_SHARED STV_DEFAULT"
__nv_reservedSMEM_offset_0_alias:
	.zero		0
	.zero		64


//--------------------- .nv.constant0._Z12gridStride2DPfiif --------------------------
	.section	.nv.constant0._Z12gridStride2DPfiif,"a",@progbits
	.sectionflags	@""
	.align	4
.nv.constant0._Z12gridStride2DPfiif:
	.zero		916


//--------------------- SYMBOLS --------------------------

	.type		.nv.reservedSmem.offset0,@object
	.size		.nv.reservedSmem.offset0,0x4
